	.headerflags	@"EF_CUDA_TEXMODE_UNIFIED EF_CUDA_64BIT_ADDRESS EF_CUDA_ACCELERATORS EF_CUDA_SM90 EF_CUDA_VIRTUAL_SM(EF_CUDA_SM90)"
	.elftype	@"ET_EXEC"


//--------------------- .nv.info                  --------------------------
	.section	.nv.info,"",@"SHT_CUDA_INFO"
	.align	4


	//----- nvinfo : EIATTR_REGCOUNT
	.align		4
        /*0000*/ 	.byte	0x04, 0x2f
        /*0002*/ 	.short	(.L_3 - .L_2)
	.align		4
.L_2:
        /*0004*/ 	.word	index@(triton_poi_fused__native_batch_norm_legit_no_training_convolution_hardtanh_77)
        /*0008*/ 	.word	0x00000020


	//----- nvinfo : EIATTR_MIN_STACK_SIZE
	.align		4
.L_3:
        /*000c*/ 	.byte	0x04, 0x12
        /*000e*/ 	.short	(.L_5 - .L_4)
	.align		4
.L_4:
        /*0010*/ 	.word	index@(triton_poi_fused__native_batch_norm_legit_no_training_convolution_hardtanh_77)
        /*0014*/ 	.word	0x00000000


	//----- nvinfo : EIATTR_FRAME_SIZE
	.align		4
.L_5:
        /*0018*/ 	.byte	0x04, 0x11
        /*001a*/ 	.short	(.L_7 - .L_6)
	.align		4
.L_6:
        /*001c*/ 	.word	index@(triton_poi_fused__native_batch_norm_legit_no_training_convolution_hardtanh_77)
        /*0020*/ 	.word	0x00000000


	//----- nvinfo : EIATTR_MIN_STACK_SIZE
	.align		4
.L_7:
        /*0024*/ 	.byte	0x04, 0x12
        /*0026*/ 	.short	(.L_9 - .L_8)
	.align		4
.L_8:
        /*0028*/ 	.word	index@(triton_poi_fused__native_batch_norm_legit_no_training_convolution_hardtanh_77)
        /*002c*/ 	.word	0x00000000
.L_9:


//--------------------- .nv.info.triton_poi_fused__native_batch_norm_legit_no_training_convolution_hardtanh_77 --------------------------
	.section	.nv.info.triton_poi_fused__native_batch_norm_legit_no_training_convolution_hardtanh_77,"",@"SHT_CUDA_INFO"
	.sectionflags	@""
	.align	4


	//----- nvinfo : EIATTR_CUDA_API_VERSION
	.align		4
        /*0000*/ 	.byte	0x04, 0x37
        /*0002*/ 	.short	(.L_11 - .L_10)
.L_10:
        /*0004*/ 	.word	0x0000007c


	//----- nvinfo : EIATTR_KPARAM_INFO
	.align		4
.L_11:
        /*0008*/ 	.byte	0x04, 0x17
        /*000a*/ 	.short	(.L_13 - .L_12)
.L_12:
        /*000c*/ 	.word	0x00000000
        /*0010*/ 	.short	0x0007
        /*0012*/ 	.short	0x0038
        /*0014*/ 	.byte	0x00, 0xf0, 0x11, 0x00


	//----- nvinfo : EIATTR_KPARAM_INFO
	.align		4
.L_13:
        /*0018*/ 	.byte	0x04, 0x17
        /*001a*/ 	.short	(.L_15 - .L_14)
.L_14:
        /*001c*/ 	.word	0x00000000
        /*0020*/ 	.short	0x0006
        /*0022*/ 	.short	0x0030
        /*0024*/ 	.byte	0x00, 0xf4, 0x21, 0x00


	//----- nvinfo : EIATTR_KPARAM_INFO
	.align		4
.L_15:
        /*0028*/ 	.byte	0x04, 0x17
        /*002a*/ 	.short	(.L_17 - .L_16)
.L_16:
        /*002c*/ 	.word	0x00000000
        /*0030*/ 	.short	0x0005
        /*0032*/ 	.short	0x0028
        /*0034*/ 	.byte	0x00, 0xf4, 0x21, 0x00


	//----- nvinfo : EIATTR_KPARAM_INFO
	.align		4
.L_17:
        /*0038*/ 	.byte	0x04, 0x17
        /*003a*/ 	.short	(.L_19 - .L_18)
.L_18:
        /*003c*/ 	.word	0x00000000
        /*0040*/ 	.short	0x0004
        /*0042*/ 	.short	0x0020
        /*0044*/ 	.byte	0x00, 0xf4, 0x21, 0x00


	//----- nvinfo : EIATTR_KPARAM_INFO
	.align		4
.L_19:
        /*0048*/ 	.byte	0x04, 0x17
        /*004a*/ 	.short	(.L_21 - .L_20)
.L_20:
        /*004c*/ 	.word	0x00000000
        /*0050*/ 	.short	0x0003
        /*0052*/ 	.short	0x0018
        /*0054*/ 	.byte	0x00, 0xf4, 0x21, 0x00


	//----- nvinfo : EIATTR_KPARAM_INFO
	.align		4
.L_21:
        /*0058*/ 	.byte	0x04, 0x17
        /*005a*/ 	.short	(.L_23 - .L_22)
.L_22:
        /*005c*/ 	.word	0x00000000
        /*0060*/ 	.short	0x0002
        /*0062*/ 	.short	0x0010
        /*0064*/ 	.byte	0x00, 0xf4, 0x21, 0x00


	//----- nvinfo : EIATTR_KPARAM_INFO
	.align		4
.L_23:
        /*0068*/ 	.byte	0x04, 0x17
        /*006a*/ 	.short	(.L_25 - .L_24)
.L_24:
        /*006c*/ 	.word	0x00000000
        /*0070*/ 	.short	0x0001
        /*0072*/ 	.short	0x0008
        /*0074*/ 	.byte	0x00, 0xf4, 0x21, 0x00


	//----- nvinfo : EIATTR_KPARAM_INFO
	.align		4
.L_25:
        /*0078*/ 	.byte	0x04, 0x17
        /*007a*/ 	.short	(.L_27 - .L_26)
.L_26:
        /*007c*/ 	.word	0x00000000
        /*0080*/ 	.short	0x0000
        /*0082*/ 	.short	0x0000
        /*0084*/ 	.byte	0x00, 0xf4, 0x21, 0x00


	//----- nvinfo : EIATTR_SPARSE_MMA_MASK
	.align		4
.L_27:
        /*0088*/ 	.byte	0x03, 0x50
        /*008a*/ 	.short	0x0000


	//----- nvinfo : EIATTR_MAXREG_COUNT
	.align		4
        /*008c*/ 	.byte	0x03, 0x1b
        /*008e*/ 	.short	0x00ff


	//----- nvinfo : EIATTR_EXIT_INSTR_OFFSETS
	.align		4
        /*0090*/ 	.byte	0x04, 0x1c
        /*0092*/ 	.short	(.L_29 - .L_28)


	//   ....[0]....
.L_28:
        /*0094*/ 	.word	0x000005f0


	//   ....[1]....
        /*0098*/ 	.word	0x00000610


	//----- nvinfo : EIATTR_REQNTID
	.align		4
.L_29:
        /*009c*/ 	.byte	0x04, 0x10
        /*009e*/ 	.short	(.L_31 - .L_30)
.L_30:
        /*00a0*/ 	.word	0x00000080
        /*00a4*/ 	.word	0x00000001
        /*00a8*/ 	.word	0x00000001


	//----- nvinfo : EIATTR_CBANK_PARAM_SIZE
	.align		4
.L_31:
        /*00ac*/ 	.byte	0x03, 0x19
        /*00ae*/ 	.short	0x003c


	//----- nvinfo : EIATTR_PARAM_CBANK
	.align		4
        /*00b0*/ 	.byte	0x04, 0x0a
        /*00b2*/ 	.short	(.L_33 - .L_32)
	.align		4
.L_32:
        /*00b4*/ 	.word	index@(.nv.constant0.triton_poi_fused__native_batch_norm_legit_no_training_convolution_hardtanh_77)
        /*00b8*/ 	.short	0x0210
        /*00ba*/ 	.short	0x003c


	//----- nvinfo : EIATTR_SW_WAR
	.align		4
.L_33:
        /*00bc*/ 	.byte	0x04, 0x36
        /*00be*/ 	.short	(.L_35 - .L_34)
.L_34:
        /*00c0*/ 	.word	0x00000008
.L_35:


//--------------------- .nv.callgraph             --------------------------
	.section	.nv.callgraph,"",@"SHT_CUDA_CALLGRAPH"
	.align	4
	.sectionentsize	8
	.align		4
        /*0000*/ 	.word	0x00000000
	.align		4
        /*0004*/ 	.word	0xffffffff
	.align		4
        /*0008*/ 	.word	0x00000000
	.align		4
        /*000c*/ 	.word	0xfffffffe
	.align		4
        /*0010*/ 	.word	0x00000000
	.align		4
        /*0014*/ 	.word	0xfffffffd
	.align		4
        /*0018*/ 	.word	0x00000000
	.align		4
        /*001c*/ 	.word	0xfffffffc


//--------------------- .nv.constant4             --------------------------
	.section	.nv.constant4,"a",@progbits
	.align	8
	.align		8
.nv.constant4:
        /*0000*/ 	.dword	_$_str
	.align		8
        /*0008*/ 	.dword	_$_str_$_2


//--------------------- .text.triton_poi_fused__native_batch_norm_legit_no_training_convolution_hardtanh_77 --------------------------
	.section	.text.triton_poi_fused__native_batch_norm_legit_no_training_convolution_hardtanh_77,"ax",@progbits
	.align	128
        .global         triton_poi_fused__native_batch_norm_legit_no_training_convolution_hardtanh_77
        .type           triton_poi_fused__native_batch_norm_legit_no_training_convolution_hardtanh_77,@function
        .size           triton_poi_fused__native_batch_norm_legit_no_training_convolution_hardtanh_77,(.L_x_1 - triton_poi_fused__native_batch_norm_legit_no_training_convolution_hardtanh_77)
        .other          triton_poi_fused__native_batch_norm_legit_no_training_convolution_hardtanh_77,@"STO_CUDA_ENTRY STV_DEFAULT"
triton_poi_fused__native_batch_norm_legit_no_training_convolution_hardtanh_77:
.text.triton_poi_fused__native_batch_norm_legit_no_training_convolution_hardtanh_77:
[----:B------:R-:W0:Y:S01]  /*0000*/  LDC R1, c[0x0][0x28] ;  /* 0x00000a00ff017b82 */ /* 0x000e220000000800 */
[----:B------:R-:W1:Y:S01]  /*0010*/  S2R R0, SR_TID.X ;  /* 0x0000000000007919 */ /* 0x000e620000002100 */
[----:B------:R-:W-:-:S06]  /*0020*/  HFMA2.MMA R6, -RZ, RZ, 0, 0 ;  /* 0x00000000ff067435 */ /* 0x000fcc00000001ff */
[----:B------:R-:W2:Y:S01]  /*0030*/  LDC.64 R8, c[0x0][0x228] ;  /* 0x00008a00ff087b82 */ /* 0x000ea20000000a00 */
[----:B------:R-:W-:Y:S01]  /*0040*/  MOV R4, RZ ;  /* 0x000000ff00047202 */ /* 0x000fe20000000f00 */
[----:B------:R-:W3:Y:S01]  /*0050*/  S2R R7, SR_CTAID.X ;  /* 0x0000000000077919 */ /* 0x000ee20000002500 */
[----:B------:R-:W-:-:S05]  /*0060*/  ULDC.64 UR4, c[0x0][0x208] ;  /* 0x0000820000047ab9 */ /* 0x000fca0000000a00 */
[----:B------:R-:W4:Y:S08]  /*0070*/  LDC.64 R16, c[0x0][0x218] ;  /* 0x00008600ff107b82 */ /* 0x000f300000000a00 */
[----:B------:R-:W5:Y:S08]  /*0080*/  LDC.64 R20, c[0x0][0x210] ;  /* 0x00008400ff147b82 */ /* 0x000f700000000a00 */
[----:B------:R-:W5:Y:S01]  /*0090*/  LDC.64 R12, c[0x0][0x238] ;  /* 0x00008e00ff0c7b82 */ /* 0x000f620000000a00 */
[----:B-1----:R-:W-:-:S04]  /*00a0*/  SHF.L.U32 R0, R0, 0x1, RZ ;  /* 0x0000000100007819 */ /* 0x002fc800000006ff */
[----:B------:R-:W-:-:S04]  /*00b0*/  LOP3.LUT R0, R0, 0xfe, RZ, 0xc0, !PT ;  /* 0x000000fe00007812 */ /* 0x000fc800078ec0ff */
[----:B---3--:R-:W-:-:S04]  /*00c0*/  LEA R7, R7, R0, 0x8 ;  /* 0x0000000007077211 */ /* 0x008fc800078e40ff */
[----:B------:R-:W-:Y:S01]  /*00d0*/  IADD3 R5, R7, 0x1, RZ ;  /* 0x0000000107057810 */ /* 0x000fe20007ffe0ff */
[C---:B------:R-:W-:Y:S01]  /*00e0*/  IMAD.HI R0, R7.reuse, -0x5a814afd, R6 ;  /* 0xa57eb50307007827 */ /* 0x040fe200078e0206 */
[----:B------:R-:W-:-:S03]  /*00f0*/  ISETP.GE.AND P0, PT, R7, 0x18c0, PT ;  /* 0x000018c00700780c */ /* 0x000fc60003f06270 */
[----:B------:R-:W-:Y:S01]  /*0100*/  IMAD.HI R2, R5, -0x5a814afd, R4 ;  /* 0xa57eb50305027827 */ /* 0x000fe200078e0204 */
[----:B------:R-:W-:-:S04]  /*0110*/  SHF.R.U32.HI R3, RZ, 0x1f, R0 ;  /* 0x0000001fff037819 */ /* 0x000fc80000011600 */
[----:B------:R-:W-:Y:S02]  /*0120*/  SHF.R.U32.HI R11, RZ, 0x1f, R2 ;  /* 0x0000001fff0b7819 */ /* 0x000fe40000011602 */
[----:B------:R-:W-:Y:S01]  /*0130*/  LEA.HI.SX32 R3, R0, R3, 0x1a ;  /* 0x0000000300037211 */ /* 0x000fe200078fd2ff */
[----:B------:R-:W-:Y:S01]  /*0140*/  HFMA2.MMA R0, -RZ, RZ, 0, 0 ;  /* 0x00000000ff007435 */ /* 0x000fe200000001ff */
[----:B------:R-:W-:-:S03]  /*0150*/  LEA.HI.SX32 R11, R2, R11, 0x1a ;  /* 0x0000000b020b7211 */ /* 0x000fc600078fd2ff */
[----:B------:R-:W-:Y:S02]  /*0160*/  IMAD R3, R3, -0x63, R7 ;  /* 0xffffff9d03037824 */ /* 0x000fe400078e0207 */
[----:B------:R-:W-:Y:S02]  /*0170*/  IMAD R2, R11, -0x63, R5 ;  /* 0xffffff9d0b027824 */ /* 0x000fe400078e0205 */
[C-C-:B--2---:R-:W-:Y:S01]  /*0180*/  IMAD.WIDE R14, R3.reuse, 0x4, R8.reuse ;  /* 0x00000004030e7825 */ /* 0x144fe200078e0208 */
[----:B------:R-:W1:Y:S03]  /*0190*/  LDC.64 R10, c[0x0][0x230] ;  /* 0x00008c00ff0a7b82 */ /* 0x000e660000000a00 */
[----:B------:R-:W-:Y:S01]  /*01a0*/  IMAD.WIDE R18, R2, 0x4, R8 ;  /* 0x0000000402127825 */ /* 0x000fe200078e0208 */
[----:B------:R2:W3:Y:S04]  /*01b0*/  @!P0 LDG.E.EL R0, desc[UR4][R14.64] ;  /* 0x000000040e008981 */ /* 0x0004e8000c2e1900 */
[----:B------:R1:W3:Y:S01]  /*01c0*/  @!P0 LDG.E.EL R4, desc[UR4][R18.64] ;  /* 0x0000000412048981 */ /* 0x0002e2000c2e1900 */
[----:B------:R-:W1:Y:S01]  /*01d0*/  LDC.64 R8, c[0x0][0x220] ;  /* 0x00008800ff087b82 */ /* 0x000e620000000a00 */
[----:B------:R-:W-:Y:S01]  /*01e0*/  MOV R5, RZ ;  /* 0x000000ff00057202 */ /* 0x000fe20000000f00 */
[----:B----4-:R-:W-:Y:S01]  /*01f0*/  IMAD.WIDE R24, R3, 0x4, R16 ;  /* 0x0000000403187825 */ /* 0x010fe200078e0210 */
[----:B--2---:R-:W-:-:S03]  /*0200*/  CS2R R14, SRZ ;  /* 0x00000000000e7805 */ /* 0x004fc6000001ff00 */
[----:B------:R-:W-:Y:S01]  /*0210*/  IMAD.WIDE R16, R2, 0x4, R16 ;  /* 0x0000000402107825 */ /* 0x000fe200078e0210 */
[----:B------:R-:W-:Y:S01]  /*0220*/  CS2R R22, SRZ ;  /* 0x0000000000167805 */ /* 0x000fe2000001ff00 */
[----:B------:R2:W4:Y:S02]  /*0230*/  @!P0 LDG.E.EL R5, desc[UR4][R24.64] ;  /* 0x0000000418058981 */ /* 0x000524000c2e1900 */
[----:B-----5:R-:W-:Y:S02]  /*0240*/  IMAD.WIDE R20, R7, 0x4, R20 ;  /* 0x0000000407147825 */ /* 0x020fe400078e0214 */
[----:B------:R-:W5:Y:S04]  /*0250*/  @!P0 LDG.E.EL R6, desc[UR4][R16.64] ;  /* 0x0000000410068981 */ /* 0x000f68000c2e1900 */
[----:B------:R-:W4:Y:S01]  /*0260*/  @!P0 LDG.E.64 R14, desc[UR4][R20.64] ;  /* 0x00000004140e8981 */ /* 0x000f22000c1e1b00 */
[----:B0-----:R-:W-:-:S04]  /*0270*/  IMAD.WIDE R26, R3, 0x4, R12 ;  /* 0x00000004031a7825 */ /* 0x001fc800078e020c */
[----:B-1----:R-:W-:-:S04]  /*0280*/  IMAD.WIDE R18, R3, 0x4, R8 ;  /* 0x0000000403127825 */ /* 0x002fc800078e0208 */
[C---:B------:R-:W-:Y:S01]  /*0290*/  IMAD.WIDE R8, R2.reuse, 0x4, R8 ;  /* 0x0000000402087825 */ /* 0x040fe200078e0208 */
[----:B------:R-:W5:Y:S03]  /*02a0*/  @!P0 LDG.E.EL R23, desc[UR4][R18.64] ;  /* 0x0000000412178981 */ /* 0x000f66000c2e1900 */
[--C-:B--2---:R-:W-:Y:S01]  /*02b0*/  IMAD.WIDE R24, R3, 0x4, R10.reuse ;  /* 0x0000000403187825 */ /* 0x104fe200078e020a */
[----:B------:R-:W2:Y:S01]  /*02c0*/  @!P0 LDG.E.EL R22, desc[UR4][R8.64] ;  /* 0x0000000408168981 */ /* 0x000ea2000c2e1900 */
[----:B------:R-:W-:Y:S02]  /*02d0*/  CS2R R28, SRZ ;  /* 0x00000000001c7805 */ /* 0x000fe4000001ff00 */
[----:B------:R-:W-:-:S04]  /*02e0*/  IMAD.WIDE R10, R2, 0x4, R10 ;  /* 0x00000004020a7825 */ /* 0x000fc800078e020a */
[----:B------:R-:W-:Y:S01]  /*02f0*/  IMAD.WIDE R2, R2, 0x4, R12 ;  /* 0x0000000402027825 */ /* 0x000fe200078e020c */
[----:B------:R-:W-:Y:S01]  /*0300*/  CS2R R12, SRZ ;  /* 0x00000000000c7805 */ /* 0x000fe2000001ff00 */
[----:B------:R-:W2:Y:S04]  /*0310*/  @!P0 LDG.E.EL R28, desc[UR4][R24.64] ;  /* 0x00000004181c8981 */ /* 0x000ea8000c2e1900 */
[----:B------:R-:W2:Y:S04]  /*0320*/  @!P0 LDG.E.EL R29, desc[UR4][R26.64] ;  /* 0x000000041a1d8981 */ /* 0x000ea8000c2e1900 */
[----:B------:R-:W2:Y:S04]  /*0330*/  @!P0 LDG.E.EL R12, desc[UR4][R10.64] ;  /* 0x000000040a0c8981 */ /* 0x000ea8000c2e1900 */
[----:B------:R0:W2:Y:S02]  /*0340*/  @!P0 LDG.E.EL R13, desc[UR4][R2.64] ;  /* 0x00000004020d8981 */ /* 0x0000a4000c2e1900 */
[----:B0-----:R-:W-:Y:S01]  /*0350*/  HFMA2.MMA R2, -RZ, RZ, 1.625, 0 ;  /* 0x3e800000ff027435 */ /* 0x001fe200000001ff */
[----:B---3--:R-:W-:Y:S01]  /*0360*/  FADD R0, R0, 9.9999997473787516356e-06 ;  /* 0x3727c5ac00007421 */ /* 0x008fe20000000000 */
[----:B------:R-:W-:-:S03]  /*0370*/  FADD R4, R4, 9.9999997473787516356e-06 ;  /* 0x3727c5ac04047421 */ /* 0x000fc60000000000 */
[----:B------:R-:W0:Y:S08]  /*0380*/  MUFU.SQRT R8, R0 ;  /* 0x0000000000087308 */ /* 0x000e300000002000 */
[----:B------:R-:W1:Y:S01]  /*0390*/  MUFU.SQRT R9, R4 ;  /* 0x0000000400097308 */ /* 0x000e620000002000 */
[C---:B0-----:R-:W-:Y:S02]  /*03a0*/  FSETP.GT.AND P1, PT, R8.reuse, 8.50705917302346158658e+37, PT ;  /* 0x7e8000000800780b */ /* 0x041fe40003f24000 */
[----:B------:R-:W-:-:S02]  /*03b0*/  FSETP.GEU.AND P3, PT, R8, 1.175494350822287508e-38, PT ;  /* 0x008000000800780b */ /* 0x000fc40003f6e000 */
[C---:B-1----:R-:W-:Y:S02]  /*03c0*/  FSETP.GT.AND P2, PT, R9.reuse, 8.50705917302346158658e+37, PT ;  /* 0x7e8000000900780b */ /* 0x042fe40003f44000 */
[----:B------:R-:W-:-:S07]  /*03d0*/  FSETP.GEU.AND P4, PT, R9, 1.175494350822287508e-38, PT ;  /* 0x008000000900780b */ /* 0x000fce0003f8e000 */
[----:B------:R-:W-:-:S04]  /*03e0*/  @P1 FMUL R8, R8, 0.25 ;  /* 0x3e80000008081820 */ /* 0x000fc80000400000 */
[----:B------:R-:W-:Y:S01]  /*03f0*/  @!P3 FMUL R8, R8, 16777216 ;  /* 0x4b8000000808b820 */ /* 0x000fe20000400000 */
[----:B------:R-:W-:-:S04]  /*0400*/  @P2 FMUL R9, R9, 0.25 ;  /* 0x3e80000009092820 */ /* 0x000fc80000400000 */
[----:B------:R-:W-:Y:S01]  /*0410*/  @!P4 FMUL R9, R9, 16777216 ;  /* 0x4b8000000909c820 */ /* 0x000fe20000400000 */
[----:B------:R-:W0:Y:S01]  /*0420*/  MUFU.RCP R8, R8 ;  /* 0x0000000800087308 */ /* 0x000e220000001000 */
[----:B------:R-:W-:-:S07]  /*0430*/  FSEL R3, R2, 1, P1 ;  /* 0x3f80000002037808 */ /* 0x000fce0000800000 */
[----:B------:R-:W1:Y:S01]  /*0440*/  MUFU.RCP R9, R9 ;  /* 0x0000000900097308 */ /* 0x000e620000001000 */
[----:B------:R-:W-:Y:S01]  /*0450*/  FSEL R2, R2, 1, P2 ;  /* 0x3f80000002027808 */ /* 0x000fe20001000000 */
[----:B------:R-:W-:Y:S01]  /*0460*/  @!P3 FMUL R3, R3, 16777216 ;  /* 0x4b8000000303b820 */ /* 0x000fe20000400000 */
[----:B----4-:R-:W-:Y:S01]  /*0470*/  FADD R14, R5, R14 ;  /* 0x0000000e050e7221 */ /* 0x010fe20000000000 */
[----:B-----5:R-:W-:Y:S02]  /*0480*/  FADD R15, R6, R15 ;  /* 0x0000000f060f7221 */ /* 0x020fe40000000000 */
[----:B------:R-:W-:Y:S01]  /*0490*/  @!P4 FMUL R2, R2, 16777216 ;  /* 0x4b8000000202c820 */ /* 0x000fe20000400000 */
[----:B0-----:R-:W-:Y:S01]  /*04a0*/  FMUL R0, R8, R3 ;  /* 0x0000000308007220 */ /* 0x001fe20000400000 */
[----:B------:R-:W-:Y:S01]  /*04b0*/  FADD R23, R14, -R23 ;  /* 0x800000170e177221 */ /* 0x000fe20000000000 */
[----:B--2---:R-:W-:Y:S01]  /*04c0*/  FADD R22, R15, -R22 ;  /* 0x800000160f167221 */ /* 0x004fe20000000000 */
[----:B-1----:R-:W-:-:S02]  /*04d0*/  FMUL R3, R9, R2 ;  /* 0x0000000209037220 */ /* 0x002fc40000400000 */
[----:B------:R-:W-:Y:S02]  /*04e0*/  FMUL R0, R23, R0 ;  /* 0x0000000017007220 */ /* 0x000fe40000400000 */
[----:B------:R-:W-:Y:S02]  /*04f0*/  FMUL R22, R22, R3 ;  /* 0x0000000316167220 */ /* 0x000fe40000400000 */
[----:B------:R-:W-:Y:S01]  /*0500*/  FFMA R0, R0, R28, R29 ;  /* 0x0000001c00007223 */ /* 0x000fe2000000001d */
[----:B------:R-:W0:Y:S01]  /*0510*/  LDC.64 R2, c[0x0][0x240] ;  /* 0x00009000ff027b82 */ /* 0x000e220000000a00 */
[----:B------:R-:W-:-:S03]  /*0520*/  FFMA R12, R22, R12, R13 ;  /* 0x0000000c160c7223 */ /* 0x000fc6000000000d */
[----:B------:R-:W-:Y:S02]  /*0530*/  FSETP.GTU.AND P1, PT, R0, RZ, PT ;  /* 0x000000ff0000720b */ /* 0x000fe40003f2c000 */
[----:B------:R-:W-:Y:S02]  /*0540*/  FSETP.GTU.AND P2, PT, R12, RZ, PT ;  /* 0x000000ff0c00720b */ /* 0x000fe40003f4c000 */
[----:B------:R-:W-:Y:S02]  /*0550*/  FSEL R4, R0, RZ, P1 ;  /* 0x000000ff00047208 */ /* 0x000fe40000800000 */
[----:B------:R-:W-:Y:S02]  /*0560*/  FSEL R5, R12, RZ, P2 ;  /* 0x000000ff0c057208 */ /* 0x000fe40001000000 */
[C---:B------:R-:W-:Y:S02]  /*0570*/  FSETP.GEU.AND P1, PT, R4.reuse, 6, PT ;  /* 0x40c000000400780b */ /* 0x040fe40003f2e000 */
[----:B------:R-:W-:Y:S01]  /*0580*/  FSETP.GEU.AND P2, PT, R5, 6, PT ;  /* 0x40c000000500780b */ /* 0x000fe20003f4e000 */
[----:B------:R1:W-:Y:S01]  /*0590*/  @!P0 STG.E.64 desc[UR4][R20.64], R14 ;  /* 0x0000000e14008986 */ /* 0x0003e2000c101b04 */
[----:B------:R-:W-:-:S02]  /*05a0*/  FSETP.NAN.AND P3, PT, R4, R4, PT ;  /* 0x000000040400720b */ /* 0x000fc40003f68000 */
[----:B------:R-:W-:Y:S01]  /*05b0*/  FSETP.NAN.AND P4, PT, R5, R5, PT ;  /* 0x000000050500720b */ /* 0x000fe20003f88000 */
[----:B0-----:R-:W-:-:S06]  /*05c0*/  IMAD.WIDE R6, R7, 0x4, R2 ;  /* 0x0000000407067825 */ /* 0x001fcc00078e0202 */
[----:B------:R-:W-:Y:S02]  /*05d0*/  @P1 SEL R4, R4, 0x40c00000, P3 ;  /* 0x40c0000004041807 */ /* 0x000fe40001800000 */
[----:B------:R-:W-:Y:S01]  /*05e0*/  @P2 SEL R5, R5, 0x40c00000, P4 ;  /* 0x40c0000005052807 */ /* 0x000fe20002000000 */
[----:B------:R-:W-:Y:S06]  /*05f0*/  @P0 EXIT ;  /* 0x000000000000094d */ /* 0x000fec0003800000 */
[----:B------:R-:W-:Y:S01]  /*0600*/  STG.E.64 desc[UR4][R6.64], R4 ;  /* 0x0000000406007986 */ /* 0x000fe2000c101b04 */
[----:B------:R-:W-:Y:S05]  /*0610*/  EXIT ;  /* 0x000000000000794d */ /* 0x000fea0003800000 */
.L_x_0:
[----:B------:R-:W-:-:S00]  /*0620*/  BRA `(.L_x_0) ;  /* 0xfffffffc00fc7947 */ /* 0x000fc0000383ffff */
[----:B------:R-:W-:-:S00]  /*0630*/  NOP ;  /* 0x0000000000007918 */ /* 0x000fc00000000000 */
        /* <DEDUP_REMOVED lines=12> */
.L_x_1:


//--------------------- .nv.global.init           --------------------------
	.section	.nv.global.init,"aw",@progbits
.nv.global.init:
	.type		_$_str,@object
	.size		_$_str,(_$_str_$_2 - _$_str)
_$_str:
        /*0000*/ 	.byte	0x5f, 0x5f, 0x43, 0x55, 0x44, 0x41, 0x5f, 0x46, 0x54, 0x5a, 0x00
	.type		_$_str_$_2,@object
	.size		_$_str_$_2,(.L_1 - _$_str_$_2)
_$_str_$_2:
        /*000b*/ 	.byte	0x5f, 0x5f, 0x43, 0x55, 0x44, 0x41, 0x5f, 0x50, 0x52, 0x45, 0x43, 0x5f, 0x53, 0x51, 0x52, 0x54
        /*001b*/ 	.byte	0x00
.L_1:


//--------------------- .nv.constant0.triton_poi_fused__native_batch_norm_legit_no_training_convolution_hardtanh_77 --------------------------
	.section	.nv.constant0.triton_poi_fused__native_batch_norm_legit_no_training_convolution_hardtanh_77,"a",@progbits
	.sectionflags	@""
	.align	4
.nv.constant0.triton_poi_fused__native_batch_norm_legit_no_training_convolution_hardtanh_77:
	.zero		588
